//
// Generated by NVIDIA NVVM Compiler
//
// Compiler Build ID: CL-36424714
// Cuda compilation tools, release 13.0, V13.0.88
// Based on NVVM 20.0.0
//

.version 9.0
.target sm_100
.address_size 64

	// .globl	_Z10vector_addPKfS0_Pfi

.visible .entry _Z10vector_addPKfS0_Pfi(
	.param .u64 .ptr .align 1 _Z10vector_addPKfS0_Pfi_param_0,
	.param .u64 .ptr .align 1 _Z10vector_addPKfS0_Pfi_param_1,
	.param .u64 .ptr .align 1 _Z10vector_addPKfS0_Pfi_param_2,
	.param .u32 _Z10vector_addPKfS0_Pfi_param_3
)
{


	ret;

}


// ===== COMPILED SASS (sm_100) =====

	.target	sm_100

	.elftype	@"ET_EXEC"


//--------------------- .note.nv.tkinfo           --------------------------
	.section	.note.nv.tkinfo,"",@"SHT_NOTE"
	.sectionflags	@"SHF_NOTE_NV_TKINFO"
	.tkinfo
        /*0018*/ 	.word	0x00000002
        /*0030*/ 	.string	""
        /*0030*/ 	.string	"ptxas"
        /*0030*/ 	.string	"Cuda compilation tools, release 13.0, V13.0.88"
        /*0030*/ 	.string	"Build cuda_13.0.r13.0/compiler.36424714_0"
        /*0030*/ 	.string	"-arch sm_100 -m 64 "



//--------------------- .note.nv.cuinfo           --------------------------
	.section	.note.nv.cuinfo,"",@"SHT_NOTE"
	.sectionflags	@"SHF_NOTE_NV_CUINFO"
        /*0018*/ 	.short	0x0002
        /*001a*/ 	.short	0x0064
        /*001c*/ 	.short	0x0082
	.zero		2


//--------------------- .nv.info                  --------------------------
	.section	.nv.info,"",@"SHT_CUDA_INFO"
	.align	4


	//----- nvinfo : EIATTR_REGCOUNT
	.align		4
        /*0000*/ 	.byte	0x04, 0x2f
        /*0002*/ 	.short	(.L_1 - .L_0)
	.align		4
.L_0:
        /*0004*/ 	.word	index@(_Z10vector_addPKfS0_Pfi)
        /*0008*/ 	.word	0x00000004


	//----- nvinfo : EIATTR_FRAME_SIZE
	.align		4
.L_1:
        /*000c*/ 	.byte	0x04, 0x11
        /*000e*/ 	.short	(.L_3 - .L_2)
	.align		4
.L_2:
        /*0010*/ 	.word	index@(_Z10vector_addPKfS0_Pfi)
        /*0014*/ 	.word	0x00000000


	//----- nvinfo : EIATTR_MIN_STACK_SIZE
	.align		4
.L_3:
        /*0018*/ 	.byte	0x04, 0x12
        /*001a*/ 	.short	(.L_5 - .L_4)
	.align		4
.L_4:
        /*001c*/ 	.word	index@(_Z10vector_addPKfS0_Pfi)
        /*0020*/ 	.word	0x00000000
.L_5:


//--------------------- .nv.compat                --------------------------
	.section	.nv.compat,"",@"SHT_CUDA_COMPAT_INFO"
	.align	4
        /*0000*/ 	.byte	0x02, 0x09, 0x00, 0x00, 0x02, 0x02, 0x01, 0x00, 0x02, 0x05, 0x05, 0x00, 0x03, 0x07, 0x01, 0x01
        /*0010*/ 	.byte	0x02, 0x03, 0x00, 0x00, 0x02, 0x06, 0x01, 0x00, 0x04, 0x0b, 0x08, 0x00, 0x09, 0x00, 0x00, 0x00
        /*0020*/ 	.byte	0x00, 0x00, 0x00, 0x00


//--------------------- .nv.info._Z10vector_addPKfS0_Pfi --------------------------
	.section	.nv.info._Z10vector_addPKfS0_Pfi,"",@"SHT_CUDA_INFO"
	.sectionflags	@""
	.align	4


	//----- nvinfo : EIATTR_CUDA_API_VERSION
	.align		4
        /*0000*/ 	.byte	0x04, 0x37
        /*0002*/ 	.short	(.L_7 - .L_6)
.L_6:
        /*0004*/ 	.word	0x00000082


	//----- nvinfo : EIATTR_KPARAM_INFO
	.align		4
.L_7:
        /*0008*/ 	.byte	0x04, 0x17
        /*000a*/ 	.short	(.L_9 - .L_8)
.L_8:
        /*000c*/ 	.word	0x00000000
        /*0010*/ 	.short	0x0003
        /*0012*/ 	.short	0x0018
        /*0014*/ 	.byte	0x00, 0xf0, 0x11, 0x00


	//----- nvinfo : EIATTR_KPARAM_INFO
	.align		4
.L_9:
        /*0018*/ 	.byte	0x04, 0x17
        /*001a*/ 	.short	(.L_11 - .L_10)
.L_10:
        /*001c*/ 	.word	0x00000000
        /*0020*/ 	.short	0x0002
        /*0022*/ 	.short	0x0010
        /*0024*/ 	.byte	0x00, 0xf5, 0x21, 0x00


	//----- nvinfo : EIATTR_KPARAM_INFO
	.align		4
.L_11:
        /*0028*/ 	.byte	0x04, 0x17
        /*002a*/ 	.short	(.L_13 - .L_12)
.L_12:
        /*002c*/ 	.word	0x00000000
        /*0030*/ 	.short	0x0001
        /*0032*/ 	.short	0x0008
        /*0034*/ 	.byte	0x00, 0xf5, 0x21, 0x00


	//----- nvinfo : EIATTR_KPARAM_INFO
	.align		4
.L_13:
        /*0038*/ 	.byte	0x04, 0x17
        /*003a*/ 	.short	(.L_15 - .L_14)
.L_14:
        /*003c*/ 	.word	0x00000000
        /*0040*/ 	.short	0x0000
        /*0042*/ 	.short	0x0000
        /*0044*/ 	.byte	0x00, 0xf5, 0x21, 0x00


	//----- nvinfo : EIATTR_SPARSE_MMA_MASK
	.align		4
.L_15:
        /*0048*/ 	.byte	0x03, 0x50
        /*004a*/ 	.short	0x0000


	//----- nvinfo : EIATTR_MAXREG_COUNT
	.align		4
        /*004c*/ 	.byte	0x03, 0x1b
        /*004e*/ 	.short	0x00ff


	//----- nvinfo : EIATTR_MERCURY_ISA_VERSION
	.align		4
        /*0050*/ 	.byte	0x03, 0x5f
        /*0052*/ 	.short	0x0101


	//----- nvinfo : EIATTR_VRC_CTA_INIT_COUNT
	.align		4
        /*0054*/ 	.byte	0x02, 0x4a
	.zero		1
	.zero		1


	//----- nvinfo : EIATTR_EXIT_INSTR_OFFSETS
	.align		4
        /*0058*/ 	.byte	0x04, 0x1c
        /*005a*/ 	.short	(.L_17 - .L_16)


	//   ....[0]....
.L_16:
        /*005c*/ 	.word	0x00000010


	//----- nvinfo : EIATTR_CBANK_PARAM_SIZE
	.align		4
.L_17:
        /*0060*/ 	.byte	0x03, 0x19
        /*0062*/ 	.short	0x001c


	//----- nvinfo : EIATTR_PARAM_CBANK
	.align		4
        /*0064*/ 	.byte	0x04, 0x0a
        /*0066*/ 	.short	(.L_19 - .L_18)
	.align		4
.L_18:
        /*0068*/ 	.word	index@(.nv.constant0._Z10vector_addPKfS0_Pfi)
        /*006c*/ 	.short	0x0380
        /*006e*/ 	.short	0x001c


	//----- nvinfo : EIATTR_SW_WAR
	.align		4
.L_19:
        /*0070*/ 	.byte	0x04, 0x36
        /*0072*/ 	.short	(.L_21 - .L_20)
.L_20:
        /*0074*/ 	.word	0x00000008
.L_21:


//--------------------- .nv.callgraph             --------------------------
	.section	.nv.callgraph,"",@"SHT_CUDA_CALLGRAPH"
	.align	4
	.sectionentsize	8
	.align		4
        /*0000*/ 	.word	0x00000000
	.align		4
        /*0004*/ 	.word	0xffffffff
	.align		4
        /*0008*/ 	.word	0x00000000
	.align		4
        /*000c*/ 	.word	0xfffffffe
	.align		4
        /*0010*/ 	.word	0x00000000
	.align		4
        /*0014*/ 	.word	0xfffffffd
	.align		4
        /*0018*/ 	.word	0x00000000
	.align		4
        /*001c*/ 	.word	0xfffffffc


//--------------------- .text._Z10vector_addPKfS0_Pfi --------------------------
	.section	.text._Z10vector_addPKfS0_Pfi,"ax",@progbits
	.align	128
        .global         _Z10vector_addPKfS0_Pfi
        .type           _Z10vector_addPKfS0_Pfi,@function
        .size           _Z10vector_addPKfS0_Pfi,(.L_x_1 - _Z10vector_addPKfS0_Pfi)
        .other          _Z10vector_addPKfS0_Pfi,@"STO_CUDA_ENTRY STV_DEFAULT"
_Z10vector_addPKfS0_Pfi:
.text._Z10vector_addPKfS0_Pfi:
[----:B------:R-:W-:Y:S01]  /*0000*/  LDC R1, c[0x0][0x37c] ;  /* 0x0000df00ff017b82 */ /* 0x000fe20000000800 */
[----:B------:R-:W-:Y:S05]  /*0010*/  EXIT ;  /* 0x000000000000794d */ /* 0x000fea0003800000 */
.L_x_0:
[----:B------:R-:W-:-:S00]  /*0020*/  BRA `(.L_x_0) ;  /* 0xfffffffc00fc7947 */ /* 0x000fc0000383ffff */
[----:B------:R-:W-:-:S00]  /*0030*/  NOP ;  /* 0x0000000000007918 */ /* 0x000fc00000000000 */
        /* <DEDUP_REMOVED lines=12> */
.L_x_1:


//--------------------- .nv.shared.reserved.0     --------------------------
	.section	.nv.shared.reserved.0,"aw",@nobits
	.weak		__nv_reservedSMEM_offset_0_alias
	.size		__nv_reservedSMEM_offset_0_alias, 0, 64
	.other		__nv_reservedSMEM_offset_0_alias,@"STO_CUDA_RESERVED_SHARED STV_DEFAULT"
__nv_reservedSMEM_offset_0_alias:
	.zero		0
	.zero		64


//--------------------- .nv.constant0._Z10vector_addPKfS0_Pfi --------------------------
	.section	.nv.constant0._Z10vector_addPKfS0_Pfi,"a",@progbits
	.sectionflags	@""
	.align	4
.nv.constant0._Z10vector_addPKfS0_Pfi:
	.zero		924


//--------------------- SYMBOLS --------------------------

	.type		.nv.reservedSmem.offset0,@object
	.size		.nv.reservedSmem.offset0,0x4
